//
// Generated by NVIDIA NVVM Compiler
//
// Compiler Build ID: CL-36424714
// Cuda compilation tools, release 13.0, V13.0.88
// Based on NVVM 20.0.0
//

.version 9.0
.target sm_100
.address_size 64

	// .globl	_Z6gpuerrPfii

.visible .entry _Z6gpuerrPfii(
	.param .u64 .ptr .align 1 _Z6gpuerrPfii_param_0,
	.param .u32 _Z6gpuerrPfii_param_1,
	.param .u32 _Z6gpuerrPfii_param_2
)
{


	ret;

}


// ===== COMPILED SASS (sm_100) =====

	.target	sm_100

	.elftype	@"ET_EXEC"


//--------------------- .note.nv.tkinfo           --------------------------
	.section	.note.nv.tkinfo,"",@"SHT_NOTE"
	.sectionflags	@"SHF_NOTE_NV_TKINFO"
	.tkinfo
        /*0018*/ 	.word	0x00000002
        /*0030*/ 	.string	""
        /*0030*/ 	.string	"ptxas"
        /*0030*/ 	.string	"Cuda compilation tools, release 13.0, V13.0.88"
        /*0030*/ 	.string	"Build cuda_13.0.r13.0/compiler.36424714_0"
        /*0030*/ 	.string	"-arch sm_100 -m 64 "



//--------------------- .note.nv.cuinfo           --------------------------
	.section	.note.nv.cuinfo,"",@"SHT_NOTE"
	.sectionflags	@"SHF_NOTE_NV_CUINFO"
        /*0018*/ 	.short	0x0002
        /*001a*/ 	.short	0x0064
        /*001c*/ 	.short	0x0082
	.zero		2


//--------------------- .nv.info                  --------------------------
	.section	.nv.info,"",@"SHT_CUDA_INFO"
	.align	4


	//----- nvinfo : EIATTR_REGCOUNT
	.align		4
        /*0000*/ 	.byte	0x04, 0x2f
        /*0002*/ 	.short	(.L_1 - .L_0)
	.align		4
.L_0:
        /*0004*/ 	.word	index@(_Z6gpuerrPfii)
        /*0008*/ 	.word	0x00000004


	//----- nvinfo : EIATTR_FRAME_SIZE
	.align		4
.L_1:
        /*000c*/ 	.byte	0x04, 0x11
        /*000e*/ 	.short	(.L_3 - .L_2)
	.align		4
.L_2:
        /*0010*/ 	.word	index@(_Z6gpuerrPfii)
        /*0014*/ 	.word	0x00000000


	//----- nvinfo : EIATTR_MIN_STACK_SIZE
	.align		4
.L_3:
        /*0018*/ 	.byte	0x04, 0x12
        /*001a*/ 	.short	(.L_5 - .L_4)
	.align		4
.L_4:
        /*001c*/ 	.word	index@(_Z6gpuerrPfii)
        /*0020*/ 	.word	0x00000000
.L_5:


//--------------------- .nv.compat                --------------------------
	.section	.nv.compat,"",@"SHT_CUDA_COMPAT_INFO"
	.align	4
        /*0000*/ 	.byte	0x02, 0x09, 0x00, 0x00, 0x02, 0x02, 0x01, 0x00, 0x02, 0x05, 0x05, 0x00, 0x03, 0x07, 0x01, 0x01
        /*0010*/ 	.byte	0x02, 0x03, 0x00, 0x00, 0x02, 0x06, 0x01, 0x00, 0x04, 0x0b, 0x08, 0x00, 0x09, 0x00, 0x00, 0x00
        /*0020*/ 	.byte	0x00, 0x00, 0x00, 0x00


//--------------------- .nv.info._Z6gpuerrPfii    --------------------------
	.section	.nv.info._Z6gpuerrPfii,"",@"SHT_CUDA_INFO"
	.sectionflags	@""
	.align	4


	//----- nvinfo : EIATTR_CUDA_API_VERSION
	.align		4
        /*0000*/ 	.byte	0x04, 0x37
        /*0002*/ 	.short	(.L_7 - .L_6)
.L_6:
        /*0004*/ 	.word	0x00000082


	//----- nvinfo : EIATTR_KPARAM_INFO
	.align		4
.L_7:
        /*0008*/ 	.byte	0x04, 0x17
        /*000a*/ 	.short	(.L_9 - .L_8)
.L_8:
        /*000c*/ 	.word	0x00000000
        /*0010*/ 	.short	0x0002
        /*0012*/ 	.short	0x000c
        /*0014*/ 	.byte	0x00, 0xf0, 0x11, 0x00


	//----- nvinfo : EIATTR_KPARAM_INFO
	.align		4
.L_9:
        /*0018*/ 	.byte	0x04, 0x17
        /*001a*/ 	.short	(.L_11 - .L_10)
.L_10:
        /*001c*/ 	.word	0x00000000
        /*0020*/ 	.short	0x0001
        /*0022*/ 	.short	0x0008
        /*0024*/ 	.byte	0x00, 0xf0, 0x11, 0x00


	//----- nvinfo : EIATTR_KPARAM_INFO
	.align		4
.L_11:
        /*0028*/ 	.byte	0x04, 0x17
        /*002a*/ 	.short	(.L_13 - .L_12)
.L_12:
        /*002c*/ 	.word	0x00000000
        /*0030*/ 	.short	0x0000
        /*0032*/ 	.short	0x0000
        /*0034*/ 	.byte	0x00, 0xf5, 0x21, 0x00


	//----- nvinfo : EIATTR_SPARSE_MMA_MASK
	.align		4
.L_13:
        /*0038*/ 	.byte	0x03, 0x50
        /*003a*/ 	.short	0x0000


	//----- nvinfo : EIATTR_MAXREG_COUNT
	.align		4
        /*003c*/ 	.byte	0x03, 0x1b
        /*003e*/ 	.short	0x00ff


	//----- nvinfo : EIATTR_MERCURY_ISA_VERSION
	.align		4
        /*0040*/ 	.byte	0x03, 0x5f
        /*0042*/ 	.short	0x0101


	//----- nvinfo : EIATTR_VRC_CTA_INIT_COUNT
	.align		4
        /*0044*/ 	.byte	0x02, 0x4a
	.zero		1
	.zero		1


	//----- nvinfo : EIATTR_EXIT_INSTR_OFFSETS
	.align		4
        /*0048*/ 	.byte	0x04, 0x1c
        /*004a*/ 	.short	(.L_15 - .L_14)


	//   ....[0]....
.L_14:
        /*004c*/ 	.word	0x00000010


	//----- nvinfo : EIATTR_CBANK_PARAM_SIZE
	.align		4
.L_15:
        /*0050*/ 	.byte	0x03, 0x19
        /*0052*/ 	.short	0x0010


	//----- nvinfo : EIATTR_PARAM_CBANK
	.align		4
        /*0054*/ 	.byte	0x04, 0x0a
        /*0056*/ 	.short	(.L_17 - .L_16)
	.align		4
.L_16:
        /*0058*/ 	.word	index@(.nv.constant0._Z6gpuerrPfii)
        /*005c*/ 	.short	0x0380
        /*005e*/ 	.short	0x0010


	//----- nvinfo : EIATTR_SW_WAR
	.align		4
.L_17:
        /*0060*/ 	.byte	0x04, 0x36
        /*0062*/ 	.short	(.L_19 - .L_18)
.L_18:
        /*0064*/ 	.word	0x00000008
.L_19:


//--------------------- .nv.callgraph             --------------------------
	.section	.nv.callgraph,"",@"SHT_CUDA_CALLGRAPH"
	.align	4
	.sectionentsize	8
	.align		4
        /*0000*/ 	.word	0x00000000
	.align		4
        /*0004*/ 	.word	0xffffffff
	.align		4
        /*0008*/ 	.word	0x00000000
	.align		4
        /*000c*/ 	.word	0xfffffffe
	.align		4
        /*0010*/ 	.word	0x00000000
	.align		4
        /*0014*/ 	.word	0xfffffffd
	.align		4
        /*0018*/ 	.word	0x00000000
	.align		4
        /*001c*/ 	.word	0xfffffffc


//--------------------- .text._Z6gpuerrPfii       --------------------------
	.section	.text._Z6gpuerrPfii,"ax",@progbits
	.align	128
        .global         _Z6gpuerrPfii
        .type           _Z6gpuerrPfii,@function
        .size           _Z6gpuerrPfii,(.L_x_1 - _Z6gpuerrPfii)
        .other          _Z6gpuerrPfii,@"STO_CUDA_ENTRY STV_DEFAULT"
_Z6gpuerrPfii:
.text._Z6gpuerrPfii:
[----:B------:R-:W-:Y:S01]  /*0000*/  LDC R1, c[0x0][0x37c] ;  /* 0x0000df00ff017b82 */ /* 0x000fe20000000800 */
[----:B------:R-:W-:Y:S05]  /*0010*/  EXIT ;  /* 0x000000000000794d */ /* 0x000fea0003800000 */
.L_x_0:
[----:B------:R-:W-:-:S00]  /*0020*/  BRA `(.L_x_0) ;  /* 0xfffffffc00fc7947 */ /* 0x000fc0000383ffff */
[----:B------:R-:W-:-:S00]  /*0030*/  NOP ;  /* 0x0000000000007918 */ /* 0x000fc00000000000 */
        /* <DEDUP_REMOVED lines=12> */
.L_x_1:


//--------------------- .nv.shared.reserved.0     --------------------------
	.section	.nv.shared.reserved.0,"aw",@nobits
	.weak		__nv_reservedSMEM_offset_0_alias
	.size		__nv_reservedSMEM_offset_0_alias, 0, 64
	.other		__nv_reservedSMEM_offset_0_alias,@"STO_CUDA_RESERVED_SHARED STV_DEFAULT"
__nv_reservedSMEM_offset_0_alias:
	.zero		0
	.zero		64


//--------------------- .nv.constant0._Z6gpuerrPfii --------------------------
	.section	.nv.constant0._Z6gpuerrPfii,"a",@progbits
	.sectionflags	@""
	.align	4
.nv.constant0._Z6gpuerrPfii:
	.zero		912


//--------------------- SYMBOLS --------------------------

	.type		.nv.reservedSmem.offset0,@object
	.size		.nv.reservedSmem.offset0,0x4
